//
// Generated by NVIDIA NVVM Compiler
//
// Compiler Build ID: CL-36424714
// Cuda compilation tools, release 13.0, V13.0.88
// Based on NVVM 20.0.0
//

.version 9.0
.target sm_100
.address_size 64

	// .globl	_Z10initMatrixPimm

.visible .entry _Z10initMatrixPimm(
	.param .u64 .ptr .align 1 _Z10initMatrixPimm_param_0,
	.param .u64 _Z10initMatrixPimm_param_1,
	.param .u64 _Z10initMatrixPimm_param_2
)
{
	.reg .pred 	%p<4>;
	.reg .b32 	%r<13>;
	.reg .b64 	%rd<10>;

	ld.param.u64 	%rd3, [_Z10initMatrixPimm_param_0];
	ld.param.u64 	%rd5, [_Z10initMatrixPimm_param_1];
	ld.param.u64 	%rd4, [_Z10initMatrixPimm_param_2];
	mov.u32 	%r1, %ctaid.x;
	mov.u32 	%r2, %ntid.x;
	mov.u32 	%r3, %tid.x;
	mad.lo.s32 	%r4, %r1, %r2, %r3;
	cvt.u64.u32 	%rd1, %r4;
	mov.u32 	%r5, %ctaid.y;
	mov.u32 	%r6, %ntid.y;
	mov.u32 	%r7, %tid.y;
	mad.lo.s32 	%r8, %r5, %r6, %r7;
	cvt.u64.u32 	%rd2, %r8;
	setp.le.u64 	%p1, %rd5, %rd2;
	setp.le.u64 	%p2, %rd4, %rd1;
	or.pred  	%p3, %p1, %p2;
	@%p3 bra 	$L__BB0_2;
	cvt.u32.u64 	%r9, %rd2;
	cvt.u32.u64 	%r10, %rd1;
	cvta.to.global.u64 	%rd6, %rd3;
	mad.lo.s64 	%rd7, %rd4, %rd2, %rd1;
	cvt.u32.u64 	%r11, %rd4;
	mad.lo.s32 	%r12, %r9, %r11, %r10;
	shl.b64 	%rd8, %rd7, 2;
	add.s64 	%rd9, %rd6, %rd8;
	st.global.u32 	[%rd9], %r12;
$L__BB0_2:
	ret;

}


// ===== COMPILED SASS (sm_100) =====

	.target	sm_100

	.elftype	@"ET_EXEC"


//--------------------- .note.nv.tkinfo           --------------------------
	.section	.note.nv.tkinfo,"",@"SHT_NOTE"
	.sectionflags	@"SHF_NOTE_NV_TKINFO"
	.tkinfo
        /*0018*/ 	.word	0x00000002
        /*0030*/ 	.string	""
        /*0030*/ 	.string	"ptxas"
        /*0030*/ 	.string	"Cuda compilation tools, release 13.0, V13.0.88"
        /*0030*/ 	.string	"Build cuda_13.0.r13.0/compiler.36424714_0"
        /*0030*/ 	.string	"-arch sm_100 -m 64 "



//--------------------- .note.nv.cuinfo           --------------------------
	.section	.note.nv.cuinfo,"",@"SHT_NOTE"
	.sectionflags	@"SHF_NOTE_NV_CUINFO"
        /*0018*/ 	.short	0x0002
        /*001a*/ 	.short	0x0064
        /*001c*/ 	.short	0x0082
	.zero		2


//--------------------- .nv.info                  --------------------------
	.section	.nv.info,"",@"SHT_CUDA_INFO"
	.align	4


	//----- nvinfo : EIATTR_REGCOUNT
	.align		4
        /*0000*/ 	.byte	0x04, 0x2f
        /*0002*/ 	.short	(.L_1 - .L_0)
	.align		4
.L_0:
        /*0004*/ 	.word	index@(_Z10initMatrixPimm)
        /*0008*/ 	.word	0x0000000c


	//----- nvinfo : EIATTR_FRAME_SIZE
	.align		4
.L_1:
        /*000c*/ 	.byte	0x04, 0x11
        /*000e*/ 	.short	(.L_3 - .L_2)
	.align		4
.L_2:
        /*0010*/ 	.word	index@(_Z10initMatrixPimm)
        /*0014*/ 	.word	0x00000000


	//----- nvinfo : EIATTR_MIN_STACK_SIZE
	.align		4
.L_3:
        /*0018*/ 	.byte	0x04, 0x12
        /*001a*/ 	.short	(.L_5 - .L_4)
	.align		4
.L_4:
        /*001c*/ 	.word	index@(_Z10initMatrixPimm)
        /*0020*/ 	.word	0x00000000
.L_5:


//--------------------- .nv.compat                --------------------------
	.section	.nv.compat,"",@"SHT_CUDA_COMPAT_INFO"
	.align	4
        /*0000*/ 	.byte	0x02, 0x09, 0x00, 0x00, 0x02, 0x02, 0x01, 0x00, 0x02, 0x05, 0x05, 0x00, 0x03, 0x07, 0x01, 0x01
        /*0010*/ 	.byte	0x02, 0x03, 0x00, 0x00, 0x02, 0x06, 0x01, 0x00, 0x04, 0x0b, 0x08, 0x00, 0x09, 0x00, 0x00, 0x00
        /*0020*/ 	.byte	0x00, 0x00, 0x00, 0x00


//--------------------- .nv.info._Z10initMatrixPimm --------------------------
	.section	.nv.info._Z10initMatrixPimm,"",@"SHT_CUDA_INFO"
	.sectionflags	@""
	.align	4


	//----- nvinfo : EIATTR_CUDA_API_VERSION
	.align		4
        /*0000*/ 	.byte	0x04, 0x37
        /*0002*/ 	.short	(.L_7 - .L_6)
.L_6:
        /*0004*/ 	.word	0x00000082


	//----- nvinfo : EIATTR_KPARAM_INFO
	.align		4
.L_7:
        /*0008*/ 	.byte	0x04, 0x17
        /*000a*/ 	.short	(.L_9 - .L_8)
.L_8:
        /*000c*/ 	.word	0x00000000
        /*0010*/ 	.short	0x0002
        /*0012*/ 	.short	0x0010
        /*0014*/ 	.byte	0x00, 0xf0, 0x21, 0x00


	//----- nvinfo : EIATTR_KPARAM_INFO
	.align		4
.L_9:
        /*0018*/ 	.byte	0x04, 0x17
        /*001a*/ 	.short	(.L_11 - .L_10)
.L_10:
        /*001c*/ 	.word	0x00000000
        /*0020*/ 	.short	0x0001
        /*0022*/ 	.short	0x0008
        /*0024*/ 	.byte	0x00, 0xf0, 0x21, 0x00


	//----- nvinfo : EIATTR_KPARAM_INFO
	.align		4
.L_11:
        /*0028*/ 	.byte	0x04, 0x17
        /*002a*/ 	.short	(.L_13 - .L_12)
.L_12:
        /*002c*/ 	.word	0x00000000
        /*0030*/ 	.short	0x0000
        /*0032*/ 	.short	0x0000
        /*0034*/ 	.byte	0x00, 0xf5, 0x21, 0x00


	//----- nvinfo : EIATTR_SPARSE_MMA_MASK
	.align		4
.L_13:
        /*0038*/ 	.byte	0x03, 0x50
        /*003a*/ 	.short	0x0000


	//----- nvinfo : EIATTR_MAXREG_COUNT
	.align		4
        /*003c*/ 	.byte	0x03, 0x1b
        /*003e*/ 	.short	0x00ff


	//----- nvinfo : EIATTR_MERCURY_ISA_VERSION
	.align		4
        /*0040*/ 	.byte	0x03, 0x5f
        /*0042*/ 	.short	0x0101


	//----- nvinfo : EIATTR_VRC_CTA_INIT_COUNT
	.align		4
        /*0044*/ 	.byte	0x02, 0x4a
	.zero		1
	.zero		1


	//----- nvinfo : EIATTR_EXIT_INSTR_OFFSETS
	.align		4
        /*0048*/ 	.byte	0x04, 0x1c
        /*004a*/ 	.short	(.L_15 - .L_14)


	//   ....[0]....
.L_14:
        /*004c*/ 	.word	0x000000f0


	//   ....[1]....
        /*0050*/ 	.word	0x00000190


	//----- nvinfo : EIATTR_CBANK_PARAM_SIZE
	.align		4
.L_15:
        /*0054*/ 	.byte	0x03, 0x19
        /*0056*/ 	.short	0x0018


	//----- nvinfo : EIATTR_PARAM_CBANK
	.align		4
        /*0058*/ 	.byte	0x04, 0x0a
        /*005a*/ 	.short	(.L_17 - .L_16)
	.align		4
.L_16:
        /*005c*/ 	.word	index@(.nv.constant0._Z10initMatrixPimm)
        /*0060*/ 	.short	0x0380
        /*0062*/ 	.short	0x0018


	//----- nvinfo : EIATTR_SW_WAR
	.align		4
.L_17:
        /*0064*/ 	.byte	0x04, 0x36
        /*0066*/ 	.short	(.L_19 - .L_18)
.L_18:
        /*0068*/ 	.word	0x00000008
.L_19:


//--------------------- .nv.callgraph             --------------------------
	.section	.nv.callgraph,"",@"SHT_CUDA_CALLGRAPH"
	.align	4
	.sectionentsize	8
	.align		4
        /*0000*/ 	.word	0x00000000
	.align		4
        /*0004*/ 	.word	0xffffffff
	.align		4
        /*0008*/ 	.word	0x00000000
	.align		4
        /*000c*/ 	.word	0xfffffffe
	.align		4
        /*0010*/ 	.word	0x00000000
	.align		4
        /*0014*/ 	.word	0xfffffffd
	.align		4
        /*0018*/ 	.word	0x00000000
	.align		4
        /*001c*/ 	.word	0xfffffffc


//--------------------- .text._Z10initMatrixPimm  --------------------------
	.section	.text._Z10initMatrixPimm,"ax",@progbits
	.align	128
        .global         _Z10initMatrixPimm
        .type           _Z10initMatrixPimm,@function
        .size           _Z10initMatrixPimm,(.L_x_1 - _Z10initMatrixPimm)
        .other          _Z10initMatrixPimm,@"STO_CUDA_ENTRY STV_DEFAULT"
_Z10initMatrixPimm:
.text._Z10initMatrixPimm:
[----:B------:R-:W-:Y:S01]  /*0000*/  LDC R1, c[0x0][0x37c] ;  /* 0x0000df00ff017b82 */ /* 0x000fe20000000800 */
[----:B------:R-:W0:Y:S07]  /*0010*/  S2R R5, SR_TID.X ;  /* 0x0000000000057919 */ /* 0x000e2e0000002100 */
[----:B------:R-:W0:Y:S01]  /*0020*/  S2UR UR4, SR_CTAID.X ;  /* 0x00000000000479c3 */ /* 0x000e220000002500 */
[----:B------:R-:W1:Y:S01]  /*0030*/  LDCU.64 UR6, c[0x0][0x390] ;  /* 0x00007200ff0677ac */ /* 0x000e620008000a00 */
[----:B------:R-:W2:Y:S01]  /*0040*/  S2R R0, SR_TID.Y ;  /* 0x0000000000007919 */ /* 0x000ea20000002200 */
[----:B------:R-:W3:Y:S05]  /*0050*/  LDCU.64 UR8, c[0x0][0x388] ;  /* 0x00007100ff0877ac */ /* 0x000eea0008000a00 */
[----:B------:R-:W0:Y:S08]  /*0060*/  LDC R4, c[0x0][0x360] ;  /* 0x0000d800ff047b82 */ /* 0x000e300000000800 */
[----:B------:R-:W2:Y:S08]  /*0070*/  S2UR UR5, SR_CTAID.Y ;  /* 0x00000000000579c3 */ /* 0x000eb00000002600 */
[----:B------:R-:W2:Y:S01]  /*0080*/  LDC R9, c[0x0][0x364] ;  /* 0x0000d900ff097b82 */ /* 0x000ea20000000800 */
[----:B0-----:R-:W-:-:S05]  /*0090*/  IMAD R4, R4, UR4, R5 ;  /* 0x0000000404047c24 */ /* 0x001fca000f8e0205 */
[----:B-1----:R-:W-:-:S04]  /*00a0*/  ISETP.GE.U32.AND P0, PT, R4, UR6, PT ;  /* 0x0000000604007c0c */ /* 0x002fc8000bf06070 */
[----:B------:R-:W-:Y:S01]  /*00b0*/  ISETP.GE.U32.AND.EX P0, PT, RZ, UR7, PT, P0 ;  /* 0x00000007ff007c0c */ /* 0x000fe2000bf06100 */
[----:B--2---:R-:W-:-:S05]  /*00c0*/  IMAD R9, R9, UR5, R0 ;  /* 0x0000000509097c24 */ /* 0x004fca000f8e0200 */
[----:B---3--:R-:W-:-:S04]  /*00d0*/  ISETP.GE.U32.AND P1, PT, R9, UR8, PT ;  /* 0x0000000809007c0c */ /* 0x008fc8000bf26070 */
[----:B------:R-:W-:-:S13]  /*00e0*/  ISETP.GE.U32.OR.EX P0, PT, RZ, UR9, P0, P1 ;  /* 0x00000009ff007c0c */ /* 0x000fda0008706510 */
[----:B------:R-:W-:Y:S05]  /*00f0*/  @P0 EXIT ;  /* 0x000000000000094d */ /* 0x000fea0003800000 */
[----:B------:R-:W0:Y:S01]  /*0100*/  LDCU.64 UR8, c[0x0][0x380] ;  /* 0x00007000ff0877ac */ /* 0x000e220008000a00 */
[----:B------:R-:W-:Y:S01]  /*0110*/  HFMA2 R5, -RZ, RZ, 0, 0 ;  /* 0x00000000ff057431 */ /* 0x000fe200000001ff */
[----:B------:R-:W1:Y:S02]  /*0120*/  LDCU.64 UR4, c[0x0][0x358] ;  /* 0x00006b00ff0477ac */ /* 0x000e640008000a00 */
[----:B------:R-:W-:-:S04]  /*0130*/  IMAD.WIDE.U32 R2, R9, UR6, R4 ;  /* 0x0000000609027c25 */ /* 0x000fc8000f8e0004 */
[C---:B------:R-:W-:Y:S02]  /*0140*/  IMAD R3, R9.reuse, UR7, R3 ;  /* 0x0000000709037c24 */ /* 0x040fe4000f8e0203 */
[----:B------:R-:W-:Y:S01]  /*0150*/  IMAD R5, R9, UR6, R4 ;  /* 0x0000000609057c24 */ /* 0x000fe2000f8e0204 */
[----:B0-----:R-:W-:-:S04]  /*0160*/  LEA R6, P0, R2, UR8, 0x2 ;  /* 0x0000000802067c11 */ /* 0x001fc8000f8010ff */
[----:B------:R-:W-:-:S05]  /*0170*/  LEA.HI.X R7, R2, UR9, R3, 0x2, P0 ;  /* 0x0000000902077c11 */ /* 0x000fca00080f1403 */
[----:B-1----:R-:W-:Y:S01]  /*0180*/  STG.E desc[UR4][R6.64], R5 ;  /* 0x0000000506007986 */ /* 0x002fe2000c101904 */
[----:B------:R-:W-:Y:S05]  /*0190*/  EXIT ;  /* 0x000000000000794d */ /* 0x000fea0003800000 */
.L_x_0:
[----:B------:R-:W-:-:S00]  /*01a0*/  BRA `(.L_x_0) ;  /* 0xfffffffc00fc7947 */ /* 0x000fc0000383ffff */
[----:B------:R-:W-:-:S00]  /*01b0*/  NOP ;  /* 0x0000000000007918 */ /* 0x000fc00000000000 */
        /* <DEDUP_REMOVED lines=12> */
.L_x_1:


//--------------------- .nv.shared.reserved.0     --------------------------
	.section	.nv.shared.reserved.0,"aw",@nobits
	.weak		__nv_reservedSMEM_offset_0_alias
	.size		__nv_reservedSMEM_offset_0_alias, 0, 64
	.other		__nv_reservedSMEM_offset_0_alias,@"STO_CUDA_RESERVED_SHARED STV_DEFAULT"
__nv_reservedSMEM_offset_0_alias:
	.zero		0
	.zero		64


//--------------------- .nv.constant0._Z10initMatrixPimm --------------------------
	.section	.nv.constant0._Z10initMatrixPimm,"a",@progbits
	.sectionflags	@""
	.align	4
.nv.constant0._Z10initMatrixPimm:
	.zero		920


//--------------------- SYMBOLS --------------------------

	.type		.nv.reservedSmem.offset0,@object
	.size		.nv.reservedSmem.offset0,0x4
